	.headerflags	@"EF_CUDA_TEXMODE_UNIFIED EF_CUDA_64BIT_ADDRESS EF_CUDA_ACCELERATORS EF_CUDA_SM90 EF_CUDA_VIRTUAL_SM(EF_CUDA_SM90)"
	.elftype	@"ET_EXEC"


//--------------------- .nv.info                  --------------------------
	.section	.nv.info,"",@"SHT_CUDA_INFO"
	.align	4


	//----- nvinfo : EIATTR_REGCOUNT
	.align		4
        /*0000*/ 	.byte	0x04, 0x2f
        /*0002*/ 	.short	(.L_3 - .L_2)
	.align		4
.L_2:
        /*0004*/ 	.word	index@(triton_poi_fused_add_div_sqrt_13)
        /*0008*/ 	.word	0x00000020


	//----- nvinfo : EIATTR_MIN_STACK_SIZE
	.align		4
.L_3:
        /*000c*/ 	.byte	0x04, 0x12
        /*000e*/ 	.short	(.L_5 - .L_4)
	.align		4
.L_4:
        /*0010*/ 	.word	index@(triton_poi_fused_add_div_sqrt_13)
        /*0014*/ 	.word	0x00000000


	//----- nvinfo : EIATTR_FRAME_SIZE
	.align		4
.L_5:
        /*0018*/ 	.byte	0x04, 0x11
        /*001a*/ 	.short	(.L_7 - .L_6)
	.align		4
.L_6:
        /*001c*/ 	.word	index@(triton_poi_fused_add_div_sqrt_13)
        /*0020*/ 	.word	0x00000000


	//----- nvinfo : EIATTR_MIN_STACK_SIZE
	.align		4
.L_7:
        /*0024*/ 	.byte	0x04, 0x12
        /*0026*/ 	.short	(.L_9 - .L_8)
	.align		4
.L_8:
        /*0028*/ 	.word	index@(triton_poi_fused_add_div_sqrt_13)
        /*002c*/ 	.word	0x00000000
.L_9:


//--------------------- .nv.info.triton_poi_fused_add_div_sqrt_13 --------------------------
	.section	.nv.info.triton_poi_fused_add_div_sqrt_13,"",@"SHT_CUDA_INFO"
	.sectionflags	@""
	.align	4


	//----- nvinfo : EIATTR_CUDA_API_VERSION
	.align		4
        /*0000*/ 	.byte	0x04, 0x37
        /*0002*/ 	.short	(.L_11 - .L_10)
.L_10:
        /*0004*/ 	.word	0x0000007c


	//----- nvinfo : EIATTR_KPARAM_INFO
	.align		4
.L_11:
        /*0008*/ 	.byte	0x04, 0x17
        /*000a*/ 	.short	(.L_13 - .L_12)
.L_12:
        /*000c*/ 	.word	0x00000000
        /*0010*/ 	.short	0x0004
        /*0012*/ 	.short	0x001c
        /*0014*/ 	.byte	0x00, 0xf0, 0x11, 0x00


	//----- nvinfo : EIATTR_KPARAM_INFO
	.align		4
.L_13:
        /*0018*/ 	.byte	0x04, 0x17
        /*001a*/ 	.short	(.L_15 - .L_14)
.L_14:
        /*001c*/ 	.word	0x00000000
        /*0020*/ 	.short	0x0003
        /*0022*/ 	.short	0x0018
        /*0024*/ 	.byte	0x00, 0xf0, 0x11, 0x00


	//----- nvinfo : EIATTR_KPARAM_INFO
	.align		4
.L_15:
        /*0028*/ 	.byte	0x04, 0x17
        /*002a*/ 	.short	(.L_17 - .L_16)
.L_16:
        /*002c*/ 	.word	0x00000000
        /*0030*/ 	.short	0x0002
        /*0032*/ 	.short	0x0010
        /*0034*/ 	.byte	0x00, 0xf4, 0x21, 0x00


	//----- nvinfo : EIATTR_KPARAM_INFO
	.align		4
.L_17:
        /*0038*/ 	.byte	0x04, 0x17
        /*003a*/ 	.short	(.L_19 - .L_18)
.L_18:
        /*003c*/ 	.word	0x00000000
        /*0040*/ 	.short	0x0001
        /*0042*/ 	.short	0x0008
        /*0044*/ 	.byte	0x00, 0xf4, 0x21, 0x00


	//----- nvinfo : EIATTR_KPARAM_INFO
	.align		4
.L_19:
        /*0048*/ 	.byte	0x04, 0x17
        /*004a*/ 	.short	(.L_21 - .L_20)
.L_20:
        /*004c*/ 	.word	0x00000000
        /*0050*/ 	.short	0x0000
        /*0052*/ 	.short	0x0000
        /*0054*/ 	.byte	0x00, 0xf4, 0x21, 0x00


	//----- nvinfo : EIATTR_SPARSE_MMA_MASK
	.align		4
.L_21:
        /*0058*/ 	.byte	0x03, 0x50
        /*005a*/ 	.short	0x0000


	//----- nvinfo : EIATTR_MAXREG_COUNT
	.align		4
        /*005c*/ 	.byte	0x03, 0x1b
        /*005e*/ 	.short	0x00ff


	//----- nvinfo : EIATTR_EXIT_INSTR_OFFSETS
	.align		4
        /*0060*/ 	.byte	0x04, 0x1c
        /*0062*/ 	.short	(.L_23 - .L_22)


	//   ....[0]....
.L_22:
        /*0064*/ 	.word	0x00000ae0


	//   ....[1]....
        /*0068*/ 	.word	0x00000b00


	//----- nvinfo : EIATTR_REQNTID
	.align		4
.L_23:
        /*006c*/ 	.byte	0x04, 0x10
        /*006e*/ 	.short	(.L_25 - .L_24)
.L_24:
        /*0070*/ 	.word	0x00000080
        /*0074*/ 	.word	0x00000001
        /*0078*/ 	.word	0x00000001


	//----- nvinfo : EIATTR_CBANK_PARAM_SIZE
	.align		4
.L_25:
        /*007c*/ 	.byte	0x03, 0x19
        /*007e*/ 	.short	0x0020


	//----- nvinfo : EIATTR_PARAM_CBANK
	.align		4
        /*0080*/ 	.byte	0x04, 0x0a
        /*0082*/ 	.short	(.L_27 - .L_26)
	.align		4
.L_26:
        /*0084*/ 	.word	index@(.nv.constant0.triton_poi_fused_add_div_sqrt_13)
        /*0088*/ 	.short	0x0210
        /*008a*/ 	.short	0x0020


	//----- nvinfo : EIATTR_SW_WAR
	.align		4
.L_27:
        /*008c*/ 	.byte	0x04, 0x36
        /*008e*/ 	.short	(.L_29 - .L_28)
.L_28:
        /*0090*/ 	.word	0x00000008
.L_29:


//--------------------- .nv.callgraph             --------------------------
	.section	.nv.callgraph,"",@"SHT_CUDA_CALLGRAPH"
	.align	4
	.sectionentsize	8
	.align		4
        /*0000*/ 	.word	0x00000000
	.align		4
        /*0004*/ 	.word	0xffffffff
	.align		4
        /*0008*/ 	.word	0x00000000
	.align		4
        /*000c*/ 	.word	0xfffffffe
	.align		4
        /*0010*/ 	.word	0x00000000
	.align		4
        /*0014*/ 	.word	0xfffffffd
	.align		4
        /*0018*/ 	.word	0x00000000
	.align		4
        /*001c*/ 	.word	0xfffffffc


//--------------------- .nv.constant4             --------------------------
	.section	.nv.constant4,"a",@progbits
	.align	8
	.align		8
.nv.constant4:
        /*0000*/ 	.dword	_$_str
	.align		8
        /*0008*/ 	.dword	_$_str_$_2


//--------------------- .text.triton_poi_fused_add_div_sqrt_13 --------------------------
	.section	.text.triton_poi_fused_add_div_sqrt_13,"ax",@progbits
	.sectionflags	@"SHF_BARRIERS=1"
	.align	128
        .global         triton_poi_fused_add_div_sqrt_13
        .type           triton_poi_fused_add_div_sqrt_13,@function
        .size           triton_poi_fused_add_div_sqrt_13,(.L_x_1 - triton_poi_fused_add_div_sqrt_13)
        .other          triton_poi_fused_add_div_sqrt_13,@"STO_CUDA_ENTRY STV_DEFAULT"
triton_poi_fused_add_div_sqrt_13:
.text.triton_poi_fused_add_div_sqrt_13:
[----:B------:R-:W0:Y:S01]  /*0000*/  LDC R1, c[0x0][0x28] ;  /* 0x00000a00ff017b82 */ /* 0x000e220000000800 */
[----:B------:R-:W1:Y:S07]  /*0010*/  S2R R0, SR_TID.X ;  /* 0x0000000000007919 */ /* 0x000e6e0000002100 */
[----:B------:R-:W2:Y:S01]  /*0020*/  LDC.64 R4, c[0x0][0x210] ;  /* 0x00008400ff047b82 */ /* 0x000ea20000000a00 */
[----:B------:R-:W-:Y:S01]  /*0030*/  ULDC.64 UR6, c[0x0][0x208] ;  /* 0x0000820000067ab9 */ /* 0x000fe20000000a00 */
[----:B------:R-:W3:Y:S01]  /*0040*/  S2R R12, SR_CTAID.Y ;  /* 0x00000000000c7919 */ /* 0x000ee20000002600 */
[----:B------:R-:W4:Y:S01]  /*0050*/  S2R R10, SR_CTAID.X ;  /* 0x00000000000a7919 */ /* 0x000f220000002500 */
[----:B-1----:R-:W-:Y:S01]  /*0060*/  IMAD.SHL.U32 R2, R0, 0x4, RZ ;  /* 0x0000000400027824 */ /* 0x002fe200078e00ff */
[----:B---3--:R-:W-:-:S04]  /*0070*/  SHF.L.U32 R3, R12, 0x9, RZ ;  /* 0x000000090c037819 */ /* 0x008fc800000006ff */
[----:B------:R-:W-:-:S04]  /*0080*/  LOP3.LUT R6, R3, 0x1fc, R2, 0xf8, !PT ;  /* 0x000001fc03067812 */ /* 0x000fc800078ef802 */
[----:B------:R-:W-:Y:S02]  /*0090*/  SHF.R.S32.HI R7, RZ, 0x1f, R6 ;  /* 0x0000001fff077819 */ /* 0x000fe40000011406 */
[----:B------:R-:W-:Y:S02]  /*00a0*/  ISETP.GE.AND P0, PT, R6, 0x200, PT ;  /* 0x000002000600780c */ /* 0x000fe40003f06270 */
[----:B------:R-:W-:-:S04]  /*00b0*/  LEA.HI R7, R7, R6, RZ, 0x7 ;  /* 0x0000000607077211 */ /* 0x000fc800078f38ff */
[C---:B------:R-:W-:Y:S02]  /*00c0*/  SHF.L.U32 R2, R7.reuse, 0xa, RZ ;  /* 0x0000000a07027819 */ /* 0x040fe400000006ff */
[----:B------:R-:W-:Y:S02]  /*00d0*/  LOP3.LUT R7, R7, 0xffffff80, RZ, 0xc0, !PT ;  /* 0xffffff8007077812 */ /* 0x000fe400078ec0ff */
[----:B------:R-:W-:Y:S01]  /*00e0*/  LOP3.LUT R8, R2, 0xfffe0000, RZ, 0xc0, !PT ;  /* 0xfffe000002087812 */ /* 0x000fe200078ec0ff */
[----:B----4-:R-:W-:-:S03]  /*00f0*/  IMAD.SHL.U32 R2, R10, 0x2, RZ ;  /* 0x000000020a027824 */ /* 0x010fc600078e00ff */
[----:B------:R-:W-:Y:S01]  /*0100*/  IADD3 R7, R8, R6, -R7 ;  /* 0x0000000608077210 */ /* 0x000fe20007ffe807 */
[C---:B------:R-:W-:Y:S01]  /*0110*/  VIADD R6, R2.reuse, 0x1 ;  /* 0x0000000102067836 */ /* 0x040fe20000000000 */
[----:B------:R-:W-:Y:S02]  /*0120*/  ISETP.LT.AND P1, PT, R2, 0x400, !P0 ;  /* 0x000004000200780c */ /* 0x000fe40004721270 */
[----:B------:R-:W-:Y:S02]  /*0130*/  CS2R R8, SRZ ;  /* 0x0000000000087805 */ /* 0x000fe4000001ff00 */
[----:B------:R-:W-:Y:S02]  /*0140*/  LEA R7, R10, R7, 0x8 ;  /* 0x000000070a077211 */ /* 0x000fe400078e40ff */
[----:B------:R-:W-:Y:S02]  /*0150*/  CS2R R10, SRZ ;  /* 0x00000000000a7805 */ /* 0x000fe4000001ff00 */
[----:B------:R-:W-:-:S02]  /*0160*/  ISETP.LT.AND P0, PT, R6, 0x400, !P0 ;  /* 0x000004000600780c */ /* 0x000fc40004701270 */
[----:B------:R-:W-:Y:S01]  /*0170*/  IADD3 R17, R7, 0x80, RZ ;  /* 0x0000008007117810 */ /* 0x000fe20007ffe0ff */
[----:B--2---:R-:W-:Y:S01]  /*0180*/  IMAD.WIDE R14, R7, 0x4, R4 ;  /* 0x00000004070e7825 */ /* 0x004fe200078e0204 */
[----:B------:R-:W-:-:S03]  /*0190*/  CS2R R6, SRZ ;  /* 0x0000000000067805 */ /* 0x000fc6000001ff00 */
[----:B------:R-:W-:Y:S01]  /*01a0*/  IMAD.WIDE R16, R17, 0x4, R4 ;  /* 0x0000000411107825 */ /* 0x000fe200078e0204 */
[----:B------:R-:W-:Y:S01]  /*01b0*/  CS2R R4, SRZ ;  /* 0x0000000000047805 */ /* 0x000fe2000001ff00 */
[----:B------:R1:W2:Y:S05]  /*01c0*/  @P1 LDG.E.EL.128 R8, desc[UR6][R14.64] ;  /* 0x000000060e081981 */ /* 0x0002aa000c2e1d00 */
[----:B------:R3:W4:Y:S01]  /*01d0*/  @P0 LDG.E.EL.128 R4, desc[UR6][R16.64] ;  /* 0x0000000610040981 */ /* 0x000722000c2e1d00 */
[----:B------:R-:W5:Y:S01]  /*01e0*/  S2UR UR5, SR_CgaCtaId ;  /* 0x00000000000579c3 */ /* 0x000f620000008800 */
[----:B------:R-:W-:Y:S01]  /*01f0*/  IMAD.SHL.U32 R13, R0, 0x8, RZ ;  /* 0x00000008000d7824 */ /* 0x000fe200078e00ff */
[----:B------:R-:W-:Y:S01]  /*0200*/  UMOV UR4, 0x400 ;  /* 0x0000040000047882 */ /* 0x000fe20000000000 */
[----:B------:R-:W-:-:S02]  /*0210*/  LOP3.LUT R3, R3, 0x7f, R0, 0xf8, !PT ;  /* 0x0000007f03037812 */ /* 0x000fc400078ef800 */
[----:B-1----:R-:W-:Y:S02]  /*0220*/  SHF.R.S32.HI R14, RZ, 0x16, R12 ;  /* 0x00000016ff0e7819 */ /* 0x002fe4000001140c */
[----:B------:R-:W-:Y:S02]  /*0230*/  LOP3.LUT R18, R13, 0x3f8, RZ, 0xc0, !PT ;  /* 0x000003f80d127812 */ /* 0x000fe400078ec0ff */
[----:B------:R-:W1:Y:S01]  /*0240*/  LDC.64 R12, c[0x0][0x218] ;  /* 0x00008600ff0c7b82 */ /* 0x000e620000000a00 */
[----:B------:R-:W-:Y:S02]  /*0250*/  SGXT R14, R14, 0x1 ;  /* 0x000000010e0e781a */ /* 0x000fe40000000200 */
[----:B---3--:R-:W-:Y:S02]  /*0260*/  CS2R R16, SRZ ;  /* 0x0000000000107805 */ /* 0x008fe4000001ff00 */
[----:B------:R-:W-:Y:S02]  /*0270*/  LOP3.LUT R19, R3, 0x80, RZ, 0xfc, !PT ;  /* 0x0000008003137812 */ /* 0x000fe400078efcff */
[----:B------:R-:W-:-:S04]  /*0280*/  ISETP.GE.AND P0, PT, R2, 0x400, PT ;  /* 0x000004000200780c */ /* 0x000fc80003f06270 */
[----:B------:R-:W-:Y:S02]  /*0290*/  ISETP.LT.AND P3, PT, R3, 0x200, !P0 ;  /* 0x000002000300780c */ /* 0x000fe40004761270 */
[----:B------:R-:W-:Y:S01]  /*02a0*/  ISETP.LT.AND P2, PT, R19, 0x200, !P0 ;  /* 0x000002001300780c */ /* 0x000fe20004741270 */
[----:B-----5:R-:W-:-:S06]  /*02b0*/  UPRMT UR4, UR5, 0x654, UR4 ;  /* 0x0000065405047896 */ /* 0x020fcc0008000004 */
[----:B------:R-:W-:-:S04]  /*02c0*/  LEA R15, R18, UR4, 0x1 ;  /* 0x00000004120f7c11 */ /* 0x000fc8000f8e08ff */
[----:B------:R-:W-:Y:S02]  /*02d0*/  LEA R18, R18, R15, 0x2 ;  /* 0x0000000f12127211 */ /* 0x000fe400078e10ff */
[----:B------:R-:W-:-:S05]  /*02e0*/  LEA.HI R15, R14, R3, RZ, 0x7 ;  /* 0x000000030e0f7211 */ /* 0x000fca00078f38ff */
[----:B------:R-:W-:-:S05]  /*02f0*/  IMAD.SHL.U32 R15, R15, 0x8, RZ ;  /* 0x000000080f0f7824 */ /* 0x000fca00078e00ff */
[----:B------:R-:W-:Y:S01]  /*0300*/  LOP3.LUT R15, R15, 0xfffff400, RZ, 0xc0, !PT ;  /* 0xfffff4000f0f7812 */ /* 0x000fe200078ec0ff */
[----:B--2---:R2:W-:Y:S04]  /*0310*/  STS [R18], R8 ;  /* 0x0000000812007388 */ /* 0x0045e80000000800 */
[----:B------:R3:W-:Y:S04]  /*0320*/  STS [R18+0xc], R9 ;  /* 0x00000c0912007388 */ /* 0x0007e80000000800 */
[----:B------:R5:W-:Y:S01]  /*0330*/  STS [R18+0x18], R10 ;  /* 0x0000180a12007388 */ /* 0x000be20000000800 */
[----:B--2---:R-:W-:-:S03]  /*0340*/  LEA.HI R8, R14, R19, RZ, 0x7 ;  /* 0x000000130e087211 */ /* 0x004fc600078f38ff */
[----:B------:R2:W-:Y:S01]  /*0350*/  STS [R18+0x24], R11 ;  /* 0x0000240b12007388 */ /* 0x0005e20000000800 */
[----:B---3--:R-:W-:-:S03]  /*0360*/  IADD3 R9, R2, R15, RZ ;  /* 0x0000000f02097210 */ /* 0x008fc60007ffe0ff */
[----:B----4-:R-:W-:Y:S01]  /*0370*/  STS [R18+0x4], R4 ;  /* 0x0000040412007388 */ /* 0x010fe20000000800 */
[----:B-----5:R-:W-:-:S03]  /*0380*/  IMAD.SHL.U32 R10, R8, 0x8, RZ ;  /* 0x00000008080a7824 */ /* 0x020fc600078e00ff */
[----:B------:R3:W-:Y:S01]  /*0390*/  STS [R18+0x10], R5 ;  /* 0x0000100512007388 */ /* 0x0007e20000000800 */
[----:B-1----:R-:W-:Y:S01]  /*03a0*/  IMAD.WIDE R8, R9, 0x4, R12 ;  /* 0x0000000409087825 */ /* 0x002fe200078e020c */
[----:B--2---:R-:W-:Y:S02]  /*03b0*/  LOP3.LUT R11, R10, 0xfffffc00, RZ, 0xc0, !PT ;  /* 0xfffffc000a0b7812 */ /* 0x004fe400078ec0ff */
[----:B------:R-:W-:Y:S04]  /*03c0*/  STS [R18+0x1c], R6 ;  /* 0x00001c0612007388 */ /* 0x000fe80000000800 */
[----:B------:R1:W-:Y:S01]  /*03d0*/  STS [R18+0x28], R7 ;  /* 0x0000280712007388 */ /* 0x0003e20000000800 */
[----:B------:R-:W-:Y:S01]  /*03e0*/  BAR.SYNC.DEFER_BLOCKING 0x0 ;  /* 0x0000000000007b1d */ /* 0x000fe20000010000 */
[----:B---3--:R-:W-:-:S02]  /*03f0*/  LOP3.LUT R5, R3, 0x100, RZ, 0xfc, !PT ;  /* 0x0000010003057812 */ /* 0x008fc400078efcff */
[----:B------:R-:W-:Y:S02]  /*0400*/  IADD3 R21, R2, R11, RZ ;  /* 0x0000000b02157210 */ /* 0x000fe40007ffe0ff */
[----:B------:R-:W-:Y:S02]  /*0410*/  LEA.HI R4, R14, R5, RZ, 0x7 ;  /* 0x000000050e047211 */ /* 0x000fe400078f38ff */
[----:B------:R-:W-:Y:S01]  /*0420*/  CS2R R10, SRZ ;  /* 0x00000000000a7805 */ /* 0x000fe2000001ff00 */
[----:B------:R-:W-:Y:S01]  /*0430*/  IMAD.WIDE R20, R21, 0x4, R12 ;  /* 0x0000000415147825 */ /* 0x000fe200078e020c */
[----:B-1----:R-:W-:-:S03]  /*0440*/  LOP3.LUT R7, R3, 0x180, RZ, 0xfc, !PT ;  /* 0x0000018003077812 */ /* 0x002fc600078efcff */
[----:B------:R-:W-:Y:S01]  /*0450*/  IMAD.SHL.U32 R4, R4, 0x8, RZ ;  /* 0x0000000804047824 */ /* 0x000fe200078e00ff */
[----:B------:R-:W-:-:S04]  /*0460*/  ISETP.LT.AND P1, PT, R5, 0x200, !P0 ;  /* 0x000002000500780c */ /* 0x000fc80004721270 */
[----:B------:R-:W-:Y:S01]  /*0470*/  LOP3.LUT R15, R4, 0xfffffc00, RZ, 0xc0, !PT ;  /* 0xfffffc00040f7812 */ /* 0x000fe200078ec0ff */
[----:B------:R1:W2:Y:S04]  /*0480*/  @P3 LDG.E.EL.64 R16, desc[UR6][R8.64] ;  /* 0x0000000608103981 */ /* 0x0002a8000c2e1b00 */
[----:B------:R3:W4:Y:S01]  /*0490*/  @P2 LDG.E.EL.64 R10, desc[UR6][R20.64] ;  /* 0x00000006140a2981 */ /* 0x000722000c2e1b00 */
[----:B------:R-:W-:Y:S02]  /*04a0*/  LEA.HI R4, R14, R7, RZ, 0x7 ;  /* 0x000000070e047211 */ /* 0x000fe400078f38ff */
[----:B------:R-:W-:Y:S02]  /*04b0*/  IADD3 R23, R2, R15, RZ ;  /* 0x0000000f02177210 */ /* 0x000fe40007ffe0ff */
[----:B------:R-:W-:Y:S01]  /*04c0*/  CS2R R14, SRZ ;  /* 0x00000000000e7805 */ /* 0x000fe2000001ff00 */
[----:B------:R-:W-:-:S02]  /*04d0*/  IMAD.SHL.U32 R4, R4, 0x8, RZ ;  /* 0x0000000804047824 */ /* 0x000fc400078e00ff */
[----:B------:R-:W-:-:S03]  /*04e0*/  IMAD.WIDE R22, R23, 0x4, R12 ;  /* 0x0000000417167825 */ /* 0x000fc600078e020c */
[----:B-1----:R-:W-:Y:S02]  /*04f0*/  LOP3.LUT R9, R4, 0xfffffc00, RZ, 0xc0, !PT ;  /* 0xfffffc0004097812 */ /* 0x002fe400078ec0ff */
[----:B------:R-:W5:Y:S01]  /*0500*/  @P1 LDG.E.EL.64 R14, desc[UR6][R22.64] ;  /* 0x00000006160e1981 */ /* 0x000f62000c2e1b00 */
[----:B------:R-:W-:Y:S02]  /*0510*/  ISETP.LT.AND P0, PT, R7, 0x200, !P0 ;  /* 0x000002000700780c */ /* 0x000fe40004701270 */
[----:B------:R-:W-:-:S05]  /*0520*/  IADD3 R9, R2, R9, RZ ;  /* 0x0000000902097210 */ /* 0x000fca0007ffe0ff */
[----:B------:R-:W-:Y:S01]  /*0530*/  IMAD.WIDE R12, R9, 0x4, R12 ;  /* 0x00000004090c7825 */ /* 0x000fe200078e020c */
[----:B------:R-:W-:-:S06]  /*0540*/  CS2R R8, SRZ ;  /* 0x0000000000087805 */ /* 0x000fcc000001ff00 */
[----:B------:R1:W5:Y:S01]  /*0550*/  @P0 LDG.E.EL.64 R8, desc[UR6][R12.64] ;  /* 0x000000060c080981 */ /* 0x000362000c2e1b00 */
[----:B------:R-:W-:Y:S01]  /*0560*/  IMAD.SHL.U32 R4, R0, 0x2, RZ ;  /* 0x0000000200047824 */ /* 0x000fe200078e00ff */
[----:B------:R-:W-:Y:S01]  /*0570*/  LEA R3, R3, R2, 0xa ;  /* 0x0000000203037211 */ /* 0x000fe200078e50ff */
[----:B------:R-:W-:-:S03]  /*0580*/  IMAD R29, R19, 0x400, R2 ;  /* 0x00000400131d7824 */ /* 0x000fc600078e0202 */
[----:B------:R-:W-:-:S04]  /*0590*/  LOP3.LUT R4, R4, 0xfe, RZ, 0xc0, !PT ;  /* 0x000000fe04047812 */ /* 0x000fc800078ec0ff */
[----:B---3--:R-:W-:-:S04]  /*05a0*/  LEA R21, R4, UR4, 0x1 ;  /* 0x0000000404157c11 */ /* 0x008fc8000f8e08ff */
[----:B------:R-:W-:-:S05]  /*05b0*/  LEA R4, R4, R21, 0x2 ;  /* 0x0000001504047211 */ /* 0x000fca00078e10ff */
[----:B-1----:R-:W-:Y:S04]  /*05c0*/  LDS R12, [R4+0x600] ;  /* 0x00060000040c7984 */ /* 0x002fe80000000800 */
[----:B------:R-:W-:Y:S01]  /*05d0*/  LDS R13, [R4+0x604] ;  /* 0x00060400040d7984 */ /* 0x000fe20000000800 */
[----:B--2---:R-:W-:Y:S01]  /*05e0*/  FADD R6, R16, 9.9999997171806853657e-10 ;  /* 0x3089705f10067421 */ /* 0x004fe20000000000 */
[----:B------:R-:W-:Y:S01]  /*05f0*/  FADD R16, R17, 9.9999997171806853657e-10 ;  /* 0x3089705f11107421 */ /* 0x000fe20000000000 */
[----:B----4-:R-:W-:Y:S01]  /*0600*/  FADD R17, R10, 9.9999997171806853657e-10 ;  /* 0x3089705f0a117421 */ /* 0x010fe20000000000 */
[----:B------:R-:W-:Y:S01]  /*0610*/  FADD R18, R11, 9.9999997171806853657e-10 ;  /* 0x3089705f0b127421 */ /* 0x000fe20000000000 */
[----:B------:R-:W1:Y:S01]  /*0620*/  LDS R10, [R4] ;  /* 0x00000000040a7984 */ /* 0x000e620000000800 */
[----:B------:R2:W3:Y:S03]  /*0630*/  MUFU.SQRT R0, R16 ;  /* 0x0000001000007308 */ /* 0x0004e60000002000 */
[----:B------:R-:W4:Y:S05]  /*0640*/  LDS R11, [R4+0x4] ;  /* 0x00000400040b7984 */ /* 0x000f2a0000000800 */
[----:B------:R-:W5:Y:S01]  /*0650*/  MUFU.SQRT R6, R6 ;  /* 0x0000000600067308 */ /* 0x000f620000002000 */
[----:B--2---:R-:W2:Y:S01]  /*0660*/  LDS R16, [R4+0xc00] ;  /* 0x000c000004107984 */ /* 0x004ea20000000800 */
[----:B-----5:R-:W-:Y:S01]  /*0670*/  FADD R20, R14, 9.9999997171806853657e-10 ;  /* 0x3089705f0e147421 */ /* 0x020fe20000000000 */
[----:B------:R-:W-:-:S02]  /*0680*/  FADD R14, R15, 9.9999997171806853657e-10 ;  /* 0x3089705f0f0e7421 */ /* 0x000fc40000000000 */
[----:B------:R-:W5:Y:S01]  /*0690*/  LDS R15, [R4+0xc04] ;  /* 0x000c0400040f7984 */ /* 0x000f620000000800 */
[----:B---3--:R-:W-:Y:S02]  /*06a0*/  FADD R0, R0, 1.00000001335143196e-10 ;  /* 0x2edbe6ff00007421 */ /* 0x008fe40000000000 */
[----:B------:R-:W3:Y:S03]  /*06b0*/  MUFU.SQRT R17, R17 ;  /* 0x0000001100117308 */ /* 0x000ee60000002000 */
[----:B------:R-:W-:Y:S01]  /*06c0*/  FSETP.GT.AND P4, PT, R0, 8.50705917302346158658e+37, PT ;  /* 0x7e8000000000780b */ /* 0x000fe20003f84000 */
[----:B0-----:R-:W-:-:S04]  /*06d0*/  FADD R23, R6, 1.00000001335143196e-10 ;  /* 0x2edbe6ff06177421 */ /* 0x001fc80000000000 */
[----:B------:R-:W0:Y:S01]  /*06e0*/  MUFU.SQRT R18, R18 ;  /* 0x0000001200127308 */ /* 0x000e220000002000 */
[----:B------:R-:W-:Y:S01]  /*06f0*/  FADD R6, R8, 9.9999997171806853657e-10 ;  /* 0x3089705f08067421 */ /* 0x000fe20000000000 */
[----:B------:R-:W-:Y:S01]  /*0700*/  FADD R9, R9, 9.9999997171806853657e-10 ;  /* 0x3089705f09097421 */ /* 0x000fe20000000000 */
[----:B------:R-:W-:Y:S01]  /*0710*/  FSETP.GT.AND P5, PT, R23, 8.50705917302346158658e+37, PT ;  /* 0x7e8000001700780b */ /* 0x000fe20003fa4000 */
[----:B---3--:R-:W-:-:S04]  /*0720*/  FADD R17, R17, 1.00000001335143196e-10 ;  /* 0x2edbe6ff11117421 */ /* 0x008fc80000000000 */
[----:B------:R-:W3:Y:S01]  /*0730*/  MUFU.SQRT R20, R20 ;  /* 0x0000001400147308 */ /* 0x000ee20000002000 */
[----:B------:R-:W-:Y:S01]  /*0740*/  @P4 FMUL R0, R0, 0.25 ;  /* 0x3e80000000004820 */ /* 0x000fe20000400000 */
[----:B------:R-:W-:Y:S01]  /*0750*/  FSETP.GT.AND P6, PT, R17, 8.50705917302346158658e+37, PT ;  /* 0x7e8000001100780b */ /* 0x000fe20003fc4000 */
[----:B0-----:R-:W-:-:S05]  /*0760*/  FADD R26, R18, 1.00000001335143196e-10 ;  /* 0x2edbe6ff121a7421 */ /* 0x001fca0000000000 */
[----:B------:R-:W0:Y:S01]  /*0770*/  MUFU.SQRT R14, R14 ;  /* 0x0000000e000e7308 */ /* 0x000e220000002000 */
[----:B------:R-:W-:Y:S01]  /*0780*/  @P5 FMUL R23, R23, 0.25 ;  /* 0x3e80000017175820 */ /* 0x000fe20000400000 */
[----:B-1----:R-:W-:Y:S01]  /*0790*/  @P5 FMUL R10, R10, 0.25 ;  /* 0x3e8000000a0a5820 */ /* 0x002fe20000400000 */
[----:B----4-:R-:W-:Y:S01]  /*07a0*/  @P4 FMUL R11, R11, 0.25 ;  /* 0x3e8000000b0b4820 */ /* 0x010fe20000400000 */
[----:B------:R-:W-:Y:S01]  /*07b0*/  FSETP.GT.AND P5, PT, R26, 8.50705917302346158658e+37, PT ;  /* 0x7e8000001a00780b */ /* 0x000fe20003fa4000 */
[----:B---3--:R-:W-:-:S03]  /*07c0*/  FADD R27, R20, 1.00000001335143196e-10 ;  /* 0x2edbe6ff141b7421 */ /* 0x008fc60000000000 */
[----:B------:R-:W1:Y:S01]  /*07d0*/  MUFU.SQRT R6, R6 ;  /* 0x0000000600067308 */ /* 0x000e620000002000 */
[----:B------:R-:W-:Y:S01]  /*07e0*/  @P6 FMUL R17, R17, 0.25 ;  /* 0x3e80000011116820 */ /* 0x000fe20000400000 */
[----:B------:R-:W-:Y:S01]  /*07f0*/  @P6 FMUL R12, R12, 0.25 ;  /* 0x3e8000000c0c6820 */ /* 0x000fe20000400000 */
[----:B------:R-:W-:Y:S01]  /*0800*/  FSETP.GT.AND P4, PT, R27, 8.50705917302346158658e+37, PT ;  /* 0x7e8000001b00780b */ /* 0x000fe20003f84000 */
[----:B0-----:R-:W-:-:S04]  /*0810*/  FADD R18, R14, 1.00000001335143196e-10 ;  /* 0x2edbe6ff0e127421 */ /* 0x001fc80000000000 */
[----:B------:R0:W3:Y:S01]  /*0820*/  MUFU.SQRT R24, R9 ;  /* 0x0000000900187308 */ /* 0x0000e20000002000 */
[----:B------:R-:W4:Y:S01]  /*0830*/  LDS R14, [R4+0x1200] ;  /* 0x00120000040e7984 */ /* 0x000f220000000800 */
[----:B------:R-:W-:Y:S01]  /*0840*/  @P5 FMUL R26, R26, 0.25 ;  /* 0x3e8000001a1a5820 */ /* 0x000fe20000400000 */
[----:B------:R-:W-:Y:S01]  /*0850*/  @P5 FMUL R13, R13, 0.25 ;  /* 0x3e8000000d0d5820 */ /* 0x000fe20000400000 */
[----:B------:R-:W-:Y:S01]  /*0860*/  FSETP.GT.AND P6, PT, R18, 8.50705917302346158658e+37, PT ;  /* 0x7e8000001200780b */ /* 0x000fe20003fc4000 */
[----:B-1----:R-:W-:-:S03]  /*0870*/  FADD R25, R6, 1.00000001335143196e-10 ;  /* 0x2edbe6ff06197421 */ /* 0x002fc60000000000 */
[----:B------:R1:W5:Y:S01]  /*0880*/  MUFU.RCP R22, R0 ;  /* 0x0000000000167308 */ /* 0x0003620000001000 */
[----:B0-----:R-:W0:Y:S01]  /*0890*/  LDC.64 R8, c[0x0][0x220] ;  /* 0x00008800ff087b82 */ /* 0x001e220000000a00 */
[----:B------:R-:W-:Y:S01]  /*08a0*/  @P4 FMUL R27, R27, 0.25 ;  /* 0x3e8000001b1b4820 */ /* 0x000fe20000400000 */
[----:B--2---:R-:W-:Y:S01]  /*08b0*/  @P4 FMUL R16, R16, 0.25 ;  /* 0x3e80000010104820 */ /* 0x004fe20000400000 */
[----:B------:R-:W-:Y:S02]  /*08c0*/  FSETP.GT.AND P5, PT, R25, 8.50705917302346158658e+37, PT ;  /* 0x7e8000001900780b */ /* 0x000fe40003fa4000 */
[----:B------:R-:W-:Y:S01]  /*08d0*/  LEA R6, R5, R2, 0xa ;  /* 0x0000000205067211 */ /* 0x000fe200078e50ff */
[----:B---3--:R-:W-:Y:S01]  /*08e0*/  FADD R24, R24, 1.00000001335143196e-10 ;  /* 0x2edbe6ff18187421 */ /* 0x008fe20000000000 */
[----:B------:R-:W2:Y:S01]  /*08f0*/  MUFU.RCP R23, R23 ;  /* 0x0000001700177308 */ /* 0x000ea20000001000 */
[----:B-1----:R0:W1:Y:S01]  /*0900*/  LDS R0, [R4+0x1204] ;  /* 0x0012040004007984 */ /* 0x0020620000000800 */
[----:B------:R-:W-:Y:S01]  /*0910*/  @P6 FMUL R18, R18, 0.25 ;  /* 0x3e80000012126820 */ /* 0x000fe20000400000 */
[----:B-----5:R-:W-:Y:S01]  /*0920*/  @P6 FMUL R15, R15, 0.25 ;  /* 0x3e8000000f0f6820 */ /* 0x020fe20000400000 */
[----:B------:R-:W-:Y:S01]  /*0930*/  FSETP.GT.AND P4, PT, R24, 8.50705917302346158658e+37, PT ;  /* 0x7e8000001800780b */ /* 0x000fe20003f84000 */
[----:B------:R-:W-:-:S03]  /*0940*/  FMUL R11, R22, R11 ;  /* 0x0000000b160b7220 */ /* 0x000fc60000400000 */
[----:B------:R-:W3:Y:S01]  /*0950*/  MUFU.RCP R21, R17 ;  /* 0x0000001100157308 */ /* 0x000ee20000001000 */
[----:B------:R-:W-:Y:S01]  /*0960*/  @P5 FMUL R25, R25, 0.25 ;  /* 0x3e80000019195820 */ /* 0x000fe20000400000 */
[----:B--2---:R-:W-:-:S06]  /*0970*/  FMUL R10, R23, R10 ;  /* 0x0000000a170a7220 */ /* 0x004fcc0000400000 */
[----:B------:R2:W5:Y:S01]  /*0980*/  MUFU.RCP R20, R26 ;  /* 0x0000001a00147308 */ /* 0x0005620000001000 */
[----:B------:R-:W-:Y:S01]  /*0990*/  @P4 FMUL R24, R24, 0.25 ;  /* 0x3e80000018184820 */ /* 0x000fe20000400000 */
[----:B0-----:R-:W-:-:S04]  /*09a0*/  IMAD.WIDE R4, R29, 0x4, R8 ;  /* 0x000000041d047825 */ /* 0x001fc800078e0208 */
[----:B---3--:R-:W-:Y:S02]  /*09b0*/  FMUL R12, R21, R12 ;  /* 0x0000000c150c7220 */ /* 0x008fe40000400000 */
[----:B------:R-:W0:Y:S01]  /*09c0*/  MUFU.RCP R17, R27 ;  /* 0x0000001b00117308 */ /* 0x000e220000001000 */
[----:B--2---:R-:W-:Y:S01]  /*09d0*/  LEA R26, R7, R2, 0xa ;  /* 0x00000002071a7211 */ /* 0x004fe200078e50ff */
[----:B------:R-:W-:-:S04]  /*09e0*/  IMAD.WIDE R2, R3, 0x4, R8 ;  /* 0x0000000403027825 */ /* 0x000fc800078e0208 */
[----:B----4-:R-:W-:Y:S01]  /*09f0*/  @P5 FMUL R14, R14, 0.25 ;  /* 0x3e8000000e0e5820 */ /* 0x010fe20000400000 */
[----:B------:R-:W-:-:S04]  /*0a00*/  IMAD.WIDE R6, R6, 0x4, R8 ;  /* 0x0000000406067825 */ /* 0x000fc800078e0208 */
[----:B-----5:R-:W-:Y:S01]  /*0a10*/  FMUL R13, R20, R13 ;  /* 0x0000000d140d7220 */ /* 0x020fe20000400000 */
[----:B------:R-:W2:Y:S01]  /*0a20*/  MUFU.RCP R18, R18 ;  /* 0x0000001200127308 */ /* 0x000ea20000001000 */
[----:B------:R3:W-:Y:S01]  /*0a30*/  @P3 STG.E.64 desc[UR6][R2.64], R10 ;  /* 0x0000000a02003986 */ /* 0x0007e2000c101b06 */
[----:B------:R-:W-:-:S03]  /*0a40*/  IMAD.WIDE R8, R26, 0x4, R8 ;  /* 0x000000041a087825 */ /* 0x000fc600078e0208 */
[----:B------:R3:W-:Y:S01]  /*0a50*/  @P2 STG.E.64 desc[UR6][R4.64], R12 ;  /* 0x0000000c04002986 */ /* 0x0007e2000c101b06 */
[----:B0-----:R-:W-:Y:S02]  /*0a60*/  FMUL R16, R17, R16 ;  /* 0x0000001011107220 */ /* 0x001fe40000400000 */
[----:B------:R-:W0:Y:S01]  /*0a70*/  MUFU.RCP R19, R25 ;  /* 0x0000001900137308 */ /* 0x000e220000001000 */
[----:B-1----:R-:W-:Y:S01]  /*0a80*/  @P4 FMUL R0, R0, 0.25 ;  /* 0x3e80000000004820 */ /* 0x002fe20000400000 */
[----:B--2---:R-:W-:-:S06]  /*0a90*/  FMUL R17, R18, R15 ;  /* 0x0000000f12117220 */ /* 0x004fcc0000400000 */
[----:B------:R-:W1:Y:S01]  /*0aa0*/  MUFU.RCP R27, R24 ;  /* 0x00000018001b7308 */ /* 0x000e620000001000 */
[----:B------:R3:W-:Y:S01]  /*0ab0*/  @P1 STG.E.64 desc[UR6][R6.64], R16 ;  /* 0x0000001006001986 */ /* 0x0007e2000c101b06 */
[----:B0-----:R-:W-:Y:S01]  /*0ac0*/  FMUL R26, R19, R14 ;  /* 0x0000000e131a7220 */ /* 0x001fe20000400000 */
[----:B-1----:R-:W-:Y:S01]  /*0ad0*/  FMUL R27, R27, R0 ;  /* 0x000000001b1b7220 */ /* 0x002fe20000400000 */
[----:B------:R-:W-:Y:S06]  /*0ae0*/  @!P0 EXIT ;  /* 0x000000000000894d */ /* 0x000fec0003800000 */
[----:B------:R-:W-:Y:S01]  /*0af0*/  STG.E.64 desc[UR6][R8.64], R26 ;  /* 0x0000001a08007986 */ /* 0x000fe2000c101b06 */
[----:B------:R-:W-:Y:S05]  /*0b00*/  EXIT ;  /* 0x000000000000794d */ /* 0x000fea0003800000 */
.L_x_0:
[----:B------:R-:W-:-:S00]  /*0b10*/  BRA `(.L_x_0) ;  /* 0xfffffffc00fc7947 */ /* 0x000fc0000383ffff */
[----:B------:R-:W-:-:S00]  /*0b20*/  NOP ;  /* 0x0000000000007918 */ /* 0x000fc00000000000 */
        /* <DEDUP_REMOVED lines=13> */
.L_x_1:


//--------------------- .nv.global.init           --------------------------
	.section	.nv.global.init,"aw",@progbits
.nv.global.init:
	.type		_$_str,@object
	.size		_$_str,(_$_str_$_2 - _$_str)
_$_str:
        /*0000*/ 	.byte	0x5f, 0x5f, 0x43, 0x55, 0x44, 0x41, 0x5f, 0x46, 0x54, 0x5a, 0x00
	.type		_$_str_$_2,@object
	.size		_$_str_$_2,(.L_1 - _$_str_$_2)
_$_str_$_2:
        /*000b*/ 	.byte	0x5f, 0x5f, 0x43, 0x55, 0x44, 0x41, 0x5f, 0x50, 0x52, 0x45, 0x43, 0x5f, 0x53, 0x51, 0x52, 0x54
        /*001b*/ 	.byte	0x00
.L_1:


//--------------------- .nv.shared.triton_poi_fused_add_div_sqrt_13 --------------------------
	.section	.nv.shared.triton_poi_fused_add_div_sqrt_13,"aw",@nobits
	.sectionflags	@""
	.align	16
	.zero		1024


//--------------------- .nv.constant0.triton_poi_fused_add_div_sqrt_13 --------------------------
	.section	.nv.constant0.triton_poi_fused_add_div_sqrt_13,"a",@progbits
	.sectionflags	@""
	.align	4
.nv.constant0.triton_poi_fused_add_div_sqrt_13:
	.zero		560
